//
// Generated by NVIDIA NVVM Compiler
//
// Compiler Build ID: CL-36424714
// Cuda compilation tools, release 13.0, V13.0.88
// Based on NVVM 20.0.0
//

.version 9.0
.target sm_100
.address_size 64

	// .globl	_Z14decrypt_kernelPiii

.visible .entry _Z14decrypt_kernelPiii(
	.param .u64 .ptr .align 1 _Z14decrypt_kernelPiii_param_0,
	.param .u32 _Z14decrypt_kernelPiii_param_1,
	.param .u32 _Z14decrypt_kernelPiii_param_2
)
{
	.reg .pred 	%p<6>;
	.reg .b32 	%r<44>;
	.reg .b64 	%rd<8>;

	ld.param.u64 	%rd3, [_Z14decrypt_kernelPiii_param_0];
	ld.param.u32 	%r15, [_Z14decrypt_kernelPiii_param_1];
	ld.param.u32 	%r16, [_Z14decrypt_kernelPiii_param_2];
	cvta.to.global.u64 	%rd1, %rd3;
	mov.u32 	%r17, %ntid.x;
	mov.u32 	%r18, %ctaid.x;
	mov.u32 	%r19, %tid.x;
	mad.lo.s32 	%r20, %r17, %r18, %r19;
	mul.lo.s32 	%r1, %r15, %r20;
	add.s32 	%r21, %r1, %r15;
	min.s32 	%r2, %r21, %r16;
	setp.ge.s32 	%p1, %r1, %r2;
	@%p1 bra 	$L__BB0_7;
	sub.s32 	%r22, %r2, %r1;
	and.b32  	%r3, %r22, 3;
	setp.eq.s32 	%p2, %r3, 0;
	mov.u32 	%r41, %r1;
	@%p2 bra 	$L__BB0_4;
	neg.s32 	%r39, %r3;
	mov.u32 	%r41, %r1;
$L__BB0_3:
	.pragma "nounroll";
	mul.wide.s32 	%rd4, %r41, 4;
	add.s64 	%rd5, %rd1, %rd4;
	ld.global.u32 	%r23, [%rd5];
	mad.lo.s32 	%r24, %r23, 239, 203;
	and.b32  	%r25, %r24, 255;
	st.global.u32 	[%rd5], %r25;
	add.s32 	%r41, %r41, 1;
	add.s32 	%r39, %r39, 1;
	setp.ne.s32 	%p3, %r39, 0;
	@%p3 bra 	$L__BB0_3;
$L__BB0_4:
	sub.s32 	%r26, %r1, %r2;
	setp.gt.u32 	%p4, %r26, -4;
	@%p4 bra 	$L__BB0_7;
	sub.s32 	%r42, %r41, %r2;
	add.s64 	%rd2, %rd1, 8;
$L__BB0_6:
	mul.wide.s32 	%rd6, %r41, 4;
	add.s64 	%rd7, %rd2, %rd6;
	ld.global.u32 	%r27, [%rd7+-8];
	mad.lo.s32 	%r28, %r27, 239, 203;
	and.b32  	%r29, %r28, 255;
	st.global.u32 	[%rd7+-8], %r29;
	ld.global.u32 	%r30, [%rd7+-4];
	mad.lo.s32 	%r31, %r30, 239, 203;
	and.b32  	%r32, %r31, 255;
	st.global.u32 	[%rd7+-4], %r32;
	ld.global.u32 	%r33, [%rd7];
	mad.lo.s32 	%r34, %r33, 239, 203;
	and.b32  	%r35, %r34, 255;
	st.global.u32 	[%rd7], %r35;
	ld.global.u32 	%r36, [%rd7+4];
	mad.lo.s32 	%r37, %r36, 239, 203;
	and.b32  	%r38, %r37, 255;
	st.global.u32 	[%rd7+4], %r38;
	add.s32 	%r41, %r41, 4;
	add.s32 	%r42, %r42, 4;
	setp.ne.s32 	%p5, %r42, 0;
	@%p5 bra 	$L__BB0_6;
$L__BB0_7:
	ret;

}


// ===== COMPILED SASS (sm_100) =====

	.target	sm_100

	.elftype	@"ET_EXEC"


//--------------------- .note.nv.tkinfo           --------------------------
	.section	.note.nv.tkinfo,"",@"SHT_NOTE"
	.sectionflags	@"SHF_NOTE_NV_TKINFO"
	.tkinfo
        /*0018*/ 	.word	0x00000002
        /*0030*/ 	.string	""
        /*0030*/ 	.string	"ptxas"
        /*0030*/ 	.string	"Cuda compilation tools, release 13.0, V13.0.88"
        /*0030*/ 	.string	"Build cuda_13.0.r13.0/compiler.36424714_0"
        /*0030*/ 	.string	"-arch sm_100 -m 64 "



//--------------------- .note.nv.cuinfo           --------------------------
	.section	.note.nv.cuinfo,"",@"SHT_NOTE"
	.sectionflags	@"SHF_NOTE_NV_CUINFO"
        /*0018*/ 	.short	0x0002
        /*001a*/ 	.short	0x0064
        /*001c*/ 	.short	0x0082
	.zero		2


//--------------------- .nv.info                  --------------------------
	.section	.nv.info,"",@"SHT_CUDA_INFO"
	.align	4


	//----- nvinfo : EIATTR_REGCOUNT
	.align		4
        /*0000*/ 	.byte	0x04, 0x2f
        /*0002*/ 	.short	(.L_1 - .L_0)
	.align		4
.L_0:
        /*0004*/ 	.word	index@(_Z14decrypt_kernelPiii)
        /*0008*/ 	.word	0x00000010


	//----- nvinfo : EIATTR_FRAME_SIZE
	.align		4
.L_1:
        /*000c*/ 	.byte	0x04, 0x11
        /*000e*/ 	.short	(.L_3 - .L_2)
	.align		4
.L_2:
        /*0010*/ 	.word	index@(_Z14decrypt_kernelPiii)
        /*0014*/ 	.word	0x00000000


	//----- nvinfo : EIATTR_MIN_STACK_SIZE
	.align		4
.L_3:
        /*0018*/ 	.byte	0x04, 0x12
        /*001a*/ 	.short	(.L_5 - .L_4)
	.align		4
.L_4:
        /*001c*/ 	.word	index@(_Z14decrypt_kernelPiii)
        /*0020*/ 	.word	0x00000000
.L_5:


//--------------------- .nv.compat                --------------------------
	.section	.nv.compat,"",@"SHT_CUDA_COMPAT_INFO"
	.align	4
        /*0000*/ 	.byte	0x02, 0x09, 0x00, 0x00, 0x02, 0x02, 0x01, 0x00, 0x02, 0x05, 0x05, 0x00, 0x03, 0x07, 0x01, 0x01
        /*0010*/ 	.byte	0x02, 0x03, 0x00, 0x00, 0x02, 0x06, 0x01, 0x00, 0x04, 0x0b, 0x08, 0x00, 0x09, 0x00, 0x00, 0x00
        /*0020*/ 	.byte	0x00, 0x00, 0x00, 0x00


//--------------------- .nv.info._Z14decrypt_kernelPiii --------------------------
	.section	.nv.info._Z14decrypt_kernelPiii,"",@"SHT_CUDA_INFO"
	.sectionflags	@""
	.align	4


	//----- nvinfo : EIATTR_CUDA_API_VERSION
	.align		4
        /*0000*/ 	.byte	0x04, 0x37
        /*0002*/ 	.short	(.L_7 - .L_6)
.L_6:
        /*0004*/ 	.word	0x00000082


	//----- nvinfo : EIATTR_KPARAM_INFO
	.align		4
.L_7:
        /*0008*/ 	.byte	0x04, 0x17
        /*000a*/ 	.short	(.L_9 - .L_8)
.L_8:
        /*000c*/ 	.word	0x00000000
        /*0010*/ 	.short	0x0002
        /*0012*/ 	.short	0x000c
        /*0014*/ 	.byte	0x00, 0xf0, 0x11, 0x00


	//----- nvinfo : EIATTR_KPARAM_INFO
	.align		4
.L_9:
        /*0018*/ 	.byte	0x04, 0x17
        /*001a*/ 	.short	(.L_11 - .L_10)
.L_10:
        /*001c*/ 	.word	0x00000000
        /*0020*/ 	.short	0x0001
        /*0022*/ 	.short	0x0008
        /*0024*/ 	.byte	0x00, 0xf0, 0x11, 0x00


	//----- nvinfo : EIATTR_KPARAM_INFO
	.align		4
.L_11:
        /*0028*/ 	.byte	0x04, 0x17
        /*002a*/ 	.short	(.L_13 - .L_12)
.L_12:
        /*002c*/ 	.word	0x00000000
        /*0030*/ 	.short	0x0000
        /*0032*/ 	.short	0x0000
        /*0034*/ 	.byte	0x00, 0xf5, 0x21, 0x00


	//----- nvinfo : EIATTR_SPARSE_MMA_MASK
	.align		4
.L_13:
        /*0038*/ 	.byte	0x03, 0x50
        /*003a*/ 	.short	0x0000


	//----- nvinfo : EIATTR_MAXREG_COUNT
	.align		4
        /*003c*/ 	.byte	0x03, 0x1b
        /*003e*/ 	.short	0x00ff


	//----- nvinfo : EIATTR_MERCURY_ISA_VERSION
	.align		4
        /*0040*/ 	.byte	0x03, 0x5f
        /*0042*/ 	.short	0x0101


	//----- nvinfo : EIATTR_VRC_CTA_INIT_COUNT
	.align		4
        /*0044*/ 	.byte	0x02, 0x4a
	.zero		1
	.zero		1


	//----- nvinfo : EIATTR_EXIT_INSTR_OFFSETS
	.align		4
        /*0048*/ 	.byte	0x04, 0x1c
        /*004a*/ 	.short	(.L_15 - .L_14)


	//   ....[0]....
.L_14:
        /*004c*/ 	.word	0x00000090


	//   ....[1]....
        /*0050*/ 	.word	0x000001e0


	//   ....[2]....
        /*0054*/ 	.word	0x000003b0


	//----- nvinfo : EIATTR_CRS_STACK_SIZE
	.align		4
.L_15:
        /*0058*/ 	.byte	0x04, 0x1e
        /*005a*/ 	.short	(.L_17 - .L_16)
.L_16:
        /*005c*/ 	.word	0x00000000


	//----- nvinfo : EIATTR_CBANK_PARAM_SIZE
	.align		4
.L_17:
        /*0060*/ 	.byte	0x03, 0x19
        /*0062*/ 	.short	0x0010


	//----- nvinfo : EIATTR_PARAM_CBANK
	.align		4
        /*0064*/ 	.byte	0x04, 0x0a
        /*0066*/ 	.short	(.L_19 - .L_18)
	.align		4
.L_18:
        /*0068*/ 	.word	index@(.nv.constant0._Z14decrypt_kernelPiii)
        /*006c*/ 	.short	0x0380
        /*006e*/ 	.short	0x0010


	//----- nvinfo : EIATTR_SW_WAR
	.align		4
.L_19:
        /*0070*/ 	.byte	0x04, 0x36
        /*0072*/ 	.short	(.L_21 - .L_20)
.L_20:
        /*0074*/ 	.word	0x00000008
.L_21:


//--------------------- .nv.callgraph             --------------------------
	.section	.nv.callgraph,"",@"SHT_CUDA_CALLGRAPH"
	.align	4
	.sectionentsize	8
	.align		4
        /*0000*/ 	.word	0x00000000
	.align		4
        /*0004*/ 	.word	0xffffffff
	.align		4
        /*0008*/ 	.word	0x00000000
	.align		4
        /*000c*/ 	.word	0xfffffffe
	.align		4
        /*0010*/ 	.word	0x00000000
	.align		4
        /*0014*/ 	.word	0xfffffffd
	.align		4
        /*0018*/ 	.word	0x00000000
	.align		4
        /*001c*/ 	.word	0xfffffffc


//--------------------- .text._Z14decrypt_kernelPiii --------------------------
	.section	.text._Z14decrypt_kernelPiii,"ax",@progbits
	.align	128
        .global         _Z14decrypt_kernelPiii
        .type           _Z14decrypt_kernelPiii,@function
        .size           _Z14decrypt_kernelPiii,(.L_x_5 - _Z14decrypt_kernelPiii)
        .other          _Z14decrypt_kernelPiii,@"STO_CUDA_ENTRY STV_DEFAULT"
_Z14decrypt_kernelPiii:
.text._Z14decrypt_kernelPiii:
[----:B------:R-:W-:Y:S01]  /*0000*/  LDC R1, c[0x0][0x37c] ;  /* 0x0000df00ff017b82 */ /* 0x000fe20000000800 */
[----:B------:R-:W0:Y:S07]  /*0010*/  S2R R3, SR_CTAID.X ;  /* 0x0000000000037919 */ /* 0x000e2e0000002500 */
[----:B------:R-:W1:Y:S01]  /*0020*/  LDC.64 R6, c[0x0][0x388] ;  /* 0x0000e200ff067b82 */ /* 0x000e620000000a00 */
[----:B------:R-:W0:Y:S01]  /*0030*/  LDCU UR4, c[0x0][0x360] ;  /* 0x00006c00ff0477ac */ /* 0x000e220008000800 */
[----:B------:R-:W0:Y:S02]  /*0040*/  S2R R0, SR_TID.X ;  /* 0x0000000000007919 */ /* 0x000e240000002100 */
[----:B0-----:R-:W-:-:S04]  /*0050*/  IMAD R3, R3, UR4, R0 ;  /* 0x0000000403037c24 */ /* 0x001fc8000f8e0200 */
[----:B-1----:R-:W-:-:S05]  /*0060*/  IMAD R0, R3, R6, RZ ;  /* 0x0000000603007224 */ /* 0x002fca00078e02ff */
[----:B------:R-:W-:-:S04]  /*0070*/  VIADDMNMX R7, R0, R6, R7, PT ;  /* 0x0000000600077246 */ /* 0x000fc80003800107 */
[----:B------:R-:W-:-:S13]  /*0080*/  ISETP.GE.AND P0, PT, R0, R7, PT ;  /* 0x000000070000720c */ /* 0x000fda0003f06270 */
[----:B------:R-:W-:Y:S05]  /*0090*/  @P0 EXIT ;  /* 0x000000000000094d */ /* 0x000fea0003800000 */
[----:B------:R-:W-:Y:S01]  /*00a0*/  IMAD.IADD R2, R7, 0x1, -R0 ;  /* 0x0000000107027824 */ /* 0x000fe200078e0a00 */
[----:B------:R-:W0:Y:S01]  /*00b0*/  LDCU.64 UR6, c[0x0][0x358] ;  /* 0x00006b00ff0677ac */ /* 0x000e220008000a00 */
[----:B------:R-:W-:Y:S01]  /*00c0*/  IMAD.IADD R3, R0, 0x1, -R7 ;  /* 0x0000000100037824 */ /* 0x000fe200078e0a07 */
[----:B------:R-:W-:Y:S02]  /*00d0*/  BSSY.RECONVERGENT B0, `(.L_x_0) ;  /* 0x0000010000007945 */ /* 0x000fe40003800200 */
[----:B------:R-:W-:Y:S02]  /*00e0*/  LOP3.LUT P1, R2, R2, 0x3, RZ, 0xc0, !PT ;  /* 0x0000000302027812 */ /* 0x000fe4000782c0ff */
[----:B------:R-:W-:-:S11]  /*00f0*/  ISETP.GT.U32.AND P0, PT, R3, -0x4, PT ;  /* 0xfffffffc0300780c */ /* 0x000fd60003f04070 */
[----:B------:R-:W-:Y:S05]  /*0100*/  @!P1 BRA `(.L_x_1) ;  /* 0x0000000000309947 */ /* 0x000fea0003800000 */
[----:B------:R-:W1:Y:S01]  /*0110*/  LDC.64 R4, c[0x0][0x380] ;  /* 0x0000e000ff047b82 */ /* 0x000e620000000a00 */
[----:B------:R-:W-:-:S07]  /*0120*/  IADD3 R6, PT, PT, -R2, RZ, RZ ;  /* 0x000000ff02067210 */ /* 0x000fce0007ffe1ff */
.L_x_2:
[----:B-12---:R-:W-:-:S05]  /*0130*/  IMAD.WIDE R2, R0, 0x4, R4 ;  /* 0x0000000400027825 */ /* 0x006fca00078e0204 */
[----:B0-----:R-:W2:Y:S01]  /*0140*/  LDG.E R8, desc[UR6][R2.64] ;  /* 0x0000000602087981 */ /* 0x001ea2000c1e1900 */
[----:B------:R-:W-:Y:S01]  /*0150*/  IMAD.MOV.U32 R9, RZ, RZ, 0xef ;  /* 0x000000efff097424 */ /* 0x000fe200078e00ff */
[----:B------:R-:W-:Y:S01]  /*0160*/  IADD3 R6, PT, PT, R6, 0x1, RZ ;  /* 0x0000000106067810 */ /* 0x000fe20007ffe0ff */
[----:B------:R-:W-:-:S03]  /*0170*/  VIADD R0, R0, 0x1 ;  /* 0x0000000100007836 */ /* 0x000fc60000000000 */
[----:B------:R-:W-:Y:S01]  /*0180*/  ISETP.NE.AND P1, PT, R6, RZ, PT ;  /* 0x000000ff0600720c */ /* 0x000fe20003f25270 */
[----:B--2---:R-:W-:-:S05]  /*0190*/  IMAD R8, R8, R9, 0xcb ;  /* 0x000000cb08087424 */ /* 0x004fca00078e0209 */
[----:B------:R-:W-:-:S05]  /*01a0*/  LOP3.LUT R9, R8, 0xff, RZ, 0xc0, !PT ;  /* 0x000000ff08097812 */ /* 0x000fca00078ec0ff */
[----:B------:R2:W-:Y:S02]  /*01b0*/  STG.E desc[UR6][R2.64], R9 ;  /* 0x0000000902007986 */ /* 0x0005e4000c101906 */
[----:B------:R-:W-:Y:S05]  /*01c0*/  @P1 BRA `(.L_x_2) ;  /* 0xfffffffc00d81947 */ /* 0x000fea000383ffff */
.L_x_1:
[----:B0-----:R-:W-:Y:S05]  /*01d0*/  BSYNC.RECONVERGENT B0 ;  /* 0x0000000000007941 */ /* 0x001fea0003800200 */
.L_x_0:
[----:B------:R-:W-:Y:S05]  /*01e0*/  @P0 EXIT ;  /* 0x000000000000094d */ /* 0x000fea0003800000 */
[----:B------:R-:W0:Y:S01]  /*01f0*/  LDCU.64 UR4, c[0x0][0x380] ;  /* 0x00007000ff0477ac */ /* 0x000e220008000a00 */
[----:B------:R-:W-:Y:S01]  /*0200*/  IADD3 R7, PT, PT, -R7, R0, RZ ;  /* 0x0000000007077210 */ /* 0x000fe20007ffe1ff */
[----:B0-----:R-:W-:-:S04]  /*0210*/  UIADD3 UR4, UP0, UPT, UR4, 0x8, URZ ;  /* 0x0000000804047890 */ /* 0x001fc8000ff1e0ff */
[----:B------:R-:W-:-:S12]  /*0220*/  UIADD3.X UR5, UPT, UPT, URZ, UR5, URZ, UP0, !UPT ;  /* 0x00000005ff057290 */ /* 0x000fd800087fe4ff */
.L_x_3:
[----:B0-2---:R-:W-:Y:S01]  /*0230*/  MOV R3, UR5 ;  /* 0x0000000500037c02 */ /* 0x005fe20008000f00 */
[----:B------:R-:W-:-:S04]  /*0240*/  IMAD.U32 R2, RZ, RZ, UR4 ;  /* 0x00000004ff027e24 */ /* 0x000fc8000f8e00ff */
[----:B------:R-:W-:-:S05]  /*0250*/  IMAD.WIDE R2, R0, 0x4, R2 ;  /* 0x0000000400027825 */ /* 0x000fca00078e0202 */
[----:B------:R-:W2:Y:S04]  /*0260*/  LDG.E R4, desc[UR6][R2.64+-0x8] ;  /* 0xfffff80602047981 */ /* 0x000ea8000c1e1900 */
[----:B------:R-:W3:Y:S04]  /*0270*/  LDG.E R5, desc[UR6][R2.64+-0x4] ;  /* 0xfffffc0602057981 */ /* 0x000ee8000c1e1900 */
[----:B------:R-:W4:Y:S04]  /*0280*/  LDG.E R8, desc[UR6][R2.64] ;  /* 0x0000000602087981 */ /* 0x000f28000c1e1900 */
[----:B------:R-:W5:Y:S01]  /*0290*/  LDG.E R9, desc[UR6][R2.64+0x4] ;  /* 0x0000040602097981 */ /* 0x000f62000c1e1900 */
[----:B------:R-:W-:Y:S01]  /*02a0*/  IMAD.MOV.U32 R10, RZ, RZ, 0xef ;  /* 0x000000efff0a7424 */ /* 0x000fe200078e00ff */
[----:B------:R-:W-:Y:S01]  /*02b0*/  IADD3 R7, PT, PT, R7, 0x4, RZ ;  /* 0x0000000407077810 */ /* 0x000fe20007ffe0ff */
[----:B------:R-:W-:-:S03]  /*02c0*/  VIADD R0, R0, 0x4 ;  /* 0x0000000400007836 */ /* 0x000fc60000000000 */
[----:B------:R-:W-:Y:S01]  /*02d0*/  ISETP.NE.AND P0, PT, R7, RZ, PT ;  /* 0x000000ff0700720c */ /* 0x000fe20003f05270 */
[-C--:B--2---:R-:W-:Y:S02]  /*02e0*/  IMAD R4, R4, R10.reuse, 0xcb ;  /* 0x000000cb04047424 */ /* 0x084fe400078e020a */
[----:B---3--:R-:W-:-:S03]  /*02f0*/  IMAD R6, R5, R10, 0xcb ;  /* 0x000000cb05067424 */ /* 0x008fc600078e020a */
[----:B------:R-:W-:Y:S01]  /*0300*/  LOP3.LUT R5, R4, 0xff, RZ, 0xc0, !PT ;  /* 0x000000ff04057812 */ /* 0x000fe200078ec0ff */
[----:B----4-:R-:W-:-:S04]  /*0310*/  IMAD R8, R8, R10, 0xcb ;  /* 0x000000cb08087424 */ /* 0x010fc800078e020a */
[----:B------:R0:W-:Y:S01]  /*0320*/  STG.E desc[UR6][R2.64+-0x8], R5 ;  /* 0xfffff80502007986 */ /* 0x0001e2000c101906 */
[----:B-----5:R-:W-:Y:S01]  /*0330*/  IMAD R10, R9, R10, 0xcb ;  /* 0x000000cb090a7424 */ /* 0x020fe200078e020a */
[----:B------:R-:W-:Y:S02]  /*0340*/  LOP3.LUT R9, R6, 0xff, RZ, 0xc0, !PT ;  /* 0x000000ff06097812 */ /* 0x000fe400078ec0ff */
[----:B------:R-:W-:Y:S02]  /*0350*/  LOP3.LUT R11, R8, 0xff, RZ, 0xc0, !PT ;  /* 0x000000ff080b7812 */ /* 0x000fe400078ec0ff */
[----:B------:R-:W-:Y:S01]  /*0360*/  LOP3.LUT R13, R10, 0xff, RZ, 0xc0, !PT ;  /* 0x000000ff0a0d7812 */ /* 0x000fe200078ec0ff */
[----:B------:R0:W-:Y:S04]  /*0370*/  STG.E desc[UR6][R2.64+-0x4], R9 ;  /* 0xfffffc0902007986 */ /* 0x0001e8000c101906 */
[----:B------:R0:W-:Y:S04]  /*0380*/  STG.E desc[UR6][R2.64], R11 ;  /* 0x0000000b02007986 */ /* 0x0001e8000c101906 */
[----:B------:R0:W-:Y:S01]  /*0390*/  STG.E desc[UR6][R2.64+0x4], R13 ;  /* 0x0000040d02007986 */ /* 0x0001e2000c101906 */
[----:B------:R-:W-:Y:S05]  /*03a0*/  @P0 BRA `(.L_x_3) ;  /* 0xfffffffc00a00947 */ /* 0x000fea000383ffff */
[----:B------:R-:W-:Y:S05]  /*03b0*/  EXIT ;  /* 0x000000000000794d */ /* 0x000fea0003800000 */
.L_x_4:
[----:B------:R-:W-:-:S00]  /*03c0*/  BRA `(.L_x_4) ;  /* 0xfffffffc00fc7947 */ /* 0x000fc0000383ffff */
[----:B------:R-:W-:-:S00]  /*03d0*/  NOP ;  /* 0x0000000000007918 */ /* 0x000fc00000000000 */
        /* <DEDUP_REMOVED lines=10> */
.L_x_5:


//--------------------- .nv.shared.reserved.0     --------------------------
	.section	.nv.shared.reserved.0,"aw",@nobits
	.weak		__nv_reservedSMEM_offset_0_alias
	.size		__nv_reservedSMEM_offset_0_alias, 0, 64
	.other		__nv_reservedSMEM_offset_0_alias,@"STO_CUDA_RESERVED_SHARED STV_DEFAULT"
__nv_reservedSMEM_offset_0_alias:
	.zero		0
	.zero		64


//--------------------- .nv.constant0._Z14decrypt_kernelPiii --------------------------
	.section	.nv.constant0._Z14decrypt_kernelPiii,"a",@progbits
	.sectionflags	@""
	.align	4
.nv.constant0._Z14decrypt_kernelPiii:
	.zero		912


//--------------------- SYMBOLS --------------------------

	.type		.nv.reservedSmem.offset0,@object
	.size		.nv.reservedSmem.offset0,0x4
